//
// Generated by NVIDIA NVVM Compiler
//
// Compiler Build ID: CL-36424714
// Cuda compilation tools, release 13.0, V13.0.88
// Based on NVVM 20.0.0
//

.version 9.0
.target sm_100
.address_size 64

	// .globl	_Z6reducePfS_
// _ZZ6reducePfS_E6shared has been demoted

.visible .entry _Z6reducePfS_(
	.param .u64 .ptr .align 1 _Z6reducePfS__param_0,
	.param .u64 .ptr .align 1 _Z6reducePfS__param_1
)
{
	.reg .pred 	%p<6>;
	.reg .b32 	%r<16>;
	.reg .b32 	%f<26>;
	.reg .b64 	%rd<11>;
	// demoted variable
	.shared .align 4 .b8 _ZZ6reducePfS_E6shared[1024];
	ld.param.u64 	%rd2, [_Z6reducePfS__param_0];
	ld.param.u64 	%rd1, [_Z6reducePfS__param_1];
	cvta.to.global.u64 	%rd3, %rd2;
	mov.u32 	%r1, %tid.x;
	mov.u32 	%r2, %ctaid.x;
	mov.u32 	%r15, %ntid.x;
	mul.lo.s32 	%r7, %r15, %r2;
	shl.b32 	%r8, %r7, 1;
	add.s32 	%r9, %r8, %r1;
	mul.wide.s32 	%rd4, %r9, 4;
	add.s64 	%rd5, %rd3, %rd4;
	ld.global.f32 	%f1, [%rd5];
	add.s32 	%r10, %r9, %r15;
	mul.wide.u32 	%rd6, %r10, 4;
	add.s64 	%rd7, %rd3, %rd6;
	ld.global.f32 	%f2, [%rd7];
	add.f32 	%f3, %f1, %f2;
	shl.b32 	%r11, %r1, 2;
	mov.u32 	%r12, _ZZ6reducePfS_E6shared;
	add.s32 	%r4, %r12, %r11;
	st.shared.f32 	[%r4], %f3;
	bar.sync 	0;
	setp.lt.u32 	%p1, %r15, 66;
	@%p1 bra 	$L__BB0_4;
$L__BB0_1:
	shr.u32 	%r6, %r15, 1;
	setp.ge.u32 	%p2, %r1, %r6;
	@%p2 bra 	$L__BB0_3;
	shl.b32 	%r13, %r6, 2;
	add.s32 	%r14, %r4, %r13;
	ld.shared.f32 	%f4, [%r14];
	ld.shared.f32 	%f5, [%r4];
	add.f32 	%f6, %f4, %f5;
	st.shared.f32 	[%r4], %f6;
$L__BB0_3:
	bar.sync 	0;
	setp.gt.u32 	%p3, %r15, 131;
	mov.u32 	%r15, %r6;
	@%p3 bra 	$L__BB0_1;
$L__BB0_4:
	setp.gt.u32 	%p4, %r1, 31;
	@%p4 bra 	$L__BB0_7;
	ld.volatile.shared.f32 	%f7, [%r4+128];
	ld.volatile.shared.f32 	%f8, [%r4];
	add.f32 	%f9, %f7, %f8;
	st.volatile.shared.f32 	[%r4], %f9;
	ld.volatile.shared.f32 	%f10, [%r4+64];
	ld.volatile.shared.f32 	%f11, [%r4];
	add.f32 	%f12, %f10, %f11;
	st.volatile.shared.f32 	[%r4], %f12;
	ld.volatile.shared.f32 	%f13, [%r4+32];
	ld.volatile.shared.f32 	%f14, [%r4];
	add.f32 	%f15, %f13, %f14;
	st.volatile.shared.f32 	[%r4], %f15;
	ld.volatile.shared.f32 	%f16, [%r4+16];
	ld.volatile.shared.f32 	%f17, [%r4];
	add.f32 	%f18, %f16, %f17;
	st.volatile.shared.f32 	[%r4], %f18;
	ld.volatile.shared.f32 	%f19, [%r4+8];
	ld.volatile.shared.f32 	%f20, [%r4];
	add.f32 	%f21, %f19, %f20;
	st.volatile.shared.f32 	[%r4], %f21;
	ld.volatile.shared.f32 	%f22, [%r4+4];
	ld.volatile.shared.f32 	%f23, [%r4];
	add.f32 	%f24, %f22, %f23;
	st.volatile.shared.f32 	[%r4], %f24;
	setp.ne.s32 	%p5, %r1, 0;
	@%p5 bra 	$L__BB0_7;
	ld.shared.f32 	%f25, [_ZZ6reducePfS_E6shared];
	cvta.to.global.u64 	%rd8, %rd1;
	mul.wide.u32 	%rd9, %r2, 4;
	add.s64 	%rd10, %rd8, %rd9;
	st.global.f32 	[%rd10], %f25;
$L__BB0_7:
	ret;

}


// ===== COMPILED SASS (sm_100) =====

	.target	sm_100

	.elftype	@"ET_EXEC"


//--------------------- .note.nv.tkinfo           --------------------------
	.section	.note.nv.tkinfo,"",@"SHT_NOTE"
	.sectionflags	@"SHF_NOTE_NV_TKINFO"
	.tkinfo
        /*0018*/ 	.word	0x00000002
        /*0030*/ 	.string	""
        /*0030*/ 	.string	"ptxas"
        /*0030*/ 	.string	"Cuda compilation tools, release 13.0, V13.0.88"
        /*0030*/ 	.string	"Build cuda_13.0.r13.0/compiler.36424714_0"
        /*0030*/ 	.string	"-arch sm_100 -m 64 "



//--------------------- .note.nv.cuinfo           --------------------------
	.section	.note.nv.cuinfo,"",@"SHT_NOTE"
	.sectionflags	@"SHF_NOTE_NV_CUINFO"
        /*0018*/ 	.short	0x0002
        /*001a*/ 	.short	0x0064
        /*001c*/ 	.short	0x0082
	.zero		2


//--------------------- .nv.info                  --------------------------
	.section	.nv.info,"",@"SHT_CUDA_INFO"
	.align	4


	//----- nvinfo : EIATTR_REGCOUNT
	.align		4
        /*0000*/ 	.byte	0x04, 0x2f
        /*0002*/ 	.short	(.L_1 - .L_0)
	.align		4
.L_0:
        /*0004*/ 	.word	index@(_Z6reducePfS_)
        /*0008*/ 	.word	0x0000000d


	//----- nvinfo : EIATTR_FRAME_SIZE
	.align		4
.L_1:
        /*000c*/ 	.byte	0x04, 0x11
        /*000e*/ 	.short	(.L_3 - .L_2)
	.align		4
.L_2:
        /*0010*/ 	.word	index@(_Z6reducePfS_)
        /*0014*/ 	.word	0x00000000


	//----- nvinfo : EIATTR_MIN_STACK_SIZE
	.align		4
.L_3:
        /*0018*/ 	.byte	0x04, 0x12
        /*001a*/ 	.short	(.L_5 - .L_4)
	.align		4
.L_4:
        /*001c*/ 	.word	index@(_Z6reducePfS_)
        /*0020*/ 	.word	0x00000000
.L_5:


//--------------------- .nv.compat                --------------------------
	.section	.nv.compat,"",@"SHT_CUDA_COMPAT_INFO"
	.align	4
        /*0000*/ 	.byte	0x02, 0x09, 0x00, 0x00, 0x02, 0x02, 0x01, 0x00, 0x02, 0x05, 0x05, 0x00, 0x03, 0x07, 0x01, 0x01
        /*0010*/ 	.byte	0x02, 0x03, 0x00, 0x00, 0x02, 0x06, 0x01, 0x00, 0x04, 0x0b, 0x08, 0x00, 0x09, 0x00, 0x00, 0x00
        /*0020*/ 	.byte	0x00, 0x00, 0x00, 0x00


//--------------------- .nv.info._Z6reducePfS_    --------------------------
	.section	.nv.info._Z6reducePfS_,"",@"SHT_CUDA_INFO"
	.sectionflags	@""
	.align	4


	//----- nvinfo : EIATTR_CUDA_API_VERSION
	.align		4
        /*0000*/ 	.byte	0x04, 0x37
        /*0002*/ 	.short	(.L_7 - .L_6)
.L_6:
        /*0004*/ 	.word	0x00000082


	//----- nvinfo : EIATTR_KPARAM_INFO
	.align		4
.L_7:
        /*0008*/ 	.byte	0x04, 0x17
        /*000a*/ 	.short	(.L_9 - .L_8)
.L_8:
        /*000c*/ 	.word	0x00000000
        /*0010*/ 	.short	0x0001
        /*0012*/ 	.short	0x0008
        /*0014*/ 	.byte	0x00, 0xf5, 0x21, 0x00


	//----- nvinfo : EIATTR_KPARAM_INFO
	.align		4
.L_9:
        /*0018*/ 	.byte	0x04, 0x17
        /*001a*/ 	.short	(.L_11 - .L_10)
.L_10:
        /*001c*/ 	.word	0x00000000
        /*0020*/ 	.short	0x0000
        /*0022*/ 	.short	0x0000
        /*0024*/ 	.byte	0x00, 0xf5, 0x21, 0x00


	//----- nvinfo : EIATTR_SPARSE_MMA_MASK
	.align		4
.L_11:
        /*0028*/ 	.byte	0x03, 0x50
        /*002a*/ 	.short	0x0000


	//----- nvinfo : EIATTR_MAXREG_COUNT
	.align		4
        /*002c*/ 	.byte	0x03, 0x1b
        /*002e*/ 	.short	0x00ff


	//----- nvinfo : EIATTR_NUM_BARRIERS
	.align		4
        /*0030*/ 	.byte	0x02, 0x4c
        /*0032*/ 	.byte	0x01
	.zero		1


	//----- nvinfo : EIATTR_MERCURY_ISA_VERSION
	.align		4
        /*0034*/ 	.byte	0x03, 0x5f
        /*0036*/ 	.short	0x0101


	//----- nvinfo : EIATTR_VRC_CTA_INIT_COUNT
	.align		4
        /*0038*/ 	.byte	0x02, 0x4a
	.zero		1
	.zero		1


	//----- nvinfo : EIATTR_EXIT_INSTR_OFFSETS
	.align		4
        /*003c*/ 	.byte	0x04, 0x1c
        /*003e*/ 	.short	(.L_13 - .L_12)


	//   ....[0]....
.L_12:
        /*0040*/ 	.word	0x00000230


	//   ....[1]....
        /*0044*/ 	.word	0x000003d0


	//   ....[2]....
        /*0048*/ 	.word	0x00000450


	//----- nvinfo : EIATTR_CBANK_PARAM_SIZE
	.align		4
.L_13:
        /*004c*/ 	.byte	0x03, 0x19
        /*004e*/ 	.short	0x0010


	//----- nvinfo : EIATTR_PARAM_CBANK
	.align		4
        /*0050*/ 	.byte	0x04, 0x0a
        /*0052*/ 	.short	(.L_15 - .L_14)
	.align		4
.L_14:
        /*0054*/ 	.word	index@(.nv.constant0._Z6reducePfS_)
        /*0058*/ 	.short	0x0380
        /*005a*/ 	.short	0x0010


	//----- nvinfo : EIATTR_SW_WAR
	.align		4
.L_15:
        /*005c*/ 	.byte	0x04, 0x36
        /*005e*/ 	.short	(.L_17 - .L_16)
.L_16:
        /*0060*/ 	.word	0x00000008
.L_17:


//--------------------- .nv.callgraph             --------------------------
	.section	.nv.callgraph,"",@"SHT_CUDA_CALLGRAPH"
	.align	4
	.sectionentsize	8
	.align		4
        /*0000*/ 	.word	0x00000000
	.align		4
        /*0004*/ 	.word	0xffffffff
	.align		4
        /*0008*/ 	.word	0x00000000
	.align		4
        /*000c*/ 	.word	0xfffffffe
	.align		4
        /*0010*/ 	.word	0x00000000
	.align		4
        /*0014*/ 	.word	0xfffffffd
	.align		4
        /*0018*/ 	.word	0x00000000
	.align		4
        /*001c*/ 	.word	0xfffffffc


//--------------------- .text._Z6reducePfS_       --------------------------
	.section	.text._Z6reducePfS_,"ax",@progbits
	.align	128
        .global         _Z6reducePfS_
        .type           _Z6reducePfS_,@function
        .size           _Z6reducePfS_,(.L_x_3 - _Z6reducePfS_)
        .other          _Z6reducePfS_,@"STO_CUDA_ENTRY STV_DEFAULT"
_Z6reducePfS_:
.text._Z6reducePfS_:
[----:B------:R-:W-:Y:S01]  /*0000*/  LDC R1, c[0x0][0x37c] ;  /* 0x0000df00ff017b82 */ /* 0x000fe20000000800 */
[----:B------:R-:W0:Y:S01]  /*0010*/  S2R R0, SR_CTAID.X ;  /* 0x0000000000007919 */ /* 0x000e220000002500 */
[----:B------:R-:W0:Y:S06]  /*0020*/  LDCU UR8, c[0x0][0x360] ;  /* 0x00006c00ff0877ac */ /* 0x000e2c0008000800 */
[----:B------:R-:W1:Y:S01]  /*0030*/  LDC.64 R6, c[0x0][0x380] ;  /* 0x0000e000ff067b82 */ /* 0x000e620000000a00 */
[----:B------:R-:W2:Y:S01]  /*0040*/  S2R R2, SR_TID.X ;  /* 0x0000000000027919 */ /* 0x000ea20000002100 */
[----:B------:R-:W3:Y:S01]  /*0050*/  LDCU.64 UR6, c[0x0][0x358] ;  /* 0x00006b00ff0677ac */ /* 0x000ee20008000a00 */
[----:B0-----:R-:W-:-:S05]  /*0060*/  IMAD R3, R0, UR8, RZ ;  /* 0x0000000800037c24 */ /* 0x001fca000f8e02ff */
[----:B--2---:R-:W-:-:S04]  /*0070*/  LEA R3, R3, R2, 0x1 ;  /* 0x0000000203037211 */ /* 0x004fc800078e08ff */
[C---:B------:R-:W-:Y:S01]  /*0080*/  IADD3 R9, PT, PT, R3.reuse, UR8, RZ ;  /* 0x0000000803097c10 */ /* 0x040fe2000fffe0ff */
[----:B-1----:R-:W-:-:S04]  /*0090*/  IMAD.WIDE R4, R3, 0x4, R6 ;  /* 0x0000000403047825 */ /* 0x002fc800078e0206 */
[----:B------:R-:W-:Y:S02]  /*00a0*/  IMAD.WIDE.U32 R6, R9, 0x4, R6 ;  /* 0x0000000409067825 */ /* 0x000fe400078e0006 */
[----:B---3--:R-:W2:Y:S04]  /*00b0*/  LDG.E R4, desc[UR6][R4.64] ;  /* 0x0000000604047981 */ /* 0x008ea8000c1e1900 */
[----:B------:R-:W2:Y:S01]  /*00c0*/  LDG.E R7, desc[UR6][R6.64] ;  /* 0x0000000606077981 */ /* 0x000ea2000c1e1900 */
[----:B------:R-:W0:Y:S01]  /*00d0*/  S2UR UR5, SR_CgaCtaId ;  /* 0x00000000000579c3 */ /* 0x000e220000008800 */
[----:B------:R-:W-:Y:S01]  /*00e0*/  UMOV UR4, 0x400 ;  /* 0x0000040000047882 */ /* 0x000fe20000000000 */
[----:B------:R-:W-:Y:S01]  /*00f0*/  UISETP.GE.U32.AND UP0, UPT, UR8, 0x42, UPT ;  /* 0x000000420800788c */ /* 0x000fe2000bf06070 */
[----:B------:R-:W-:Y:S01]  /*0100*/  ISETP.GT.U32.AND P0, PT, R2, 0x1f, PT ;  /* 0x0000001f0200780c */ /* 0x000fe20003f04070 */
[----:B0-----:R-:W-:-:S06]  /*0110*/  ULEA UR4, UR5, UR4, 0x18 ;  /* 0x0000000405047291 */ /* 0x001fcc000f8ec0ff */
[----:B------:R-:W-:Y:S01]  /*0120*/  LEA R3, R2, UR4, 0x2 ;  /* 0x0000000402037c11 */ /* 0x000fe2000f8e10ff */
[----:B--2---:R-:W-:-:S05]  /*0130*/  FADD R8, R4, R7 ;  /* 0x0000000704087221 */ /* 0x004fca0000000000 */
[----:B------:R0:W-:Y:S01]  /*0140*/  STS [R3], R8 ;  /* 0x0000000803007388 */ /* 0x0001e20000000800 */
[----:B------:R-:W-:Y:S06]  /*0150*/  BAR.SYNC.DEFER_BLOCKING 0x0 ;  /* 0x0000000000007b1d */ /* 0x000fec0000010000 */
[----:B------:R-:W-:Y:S05]  /*0160*/  BRA.U !UP0, `(.L_x_0) ;  /* 0x0000000108307547 */ /* 0x000fea000b800000 */
[----:B------:R-:W-:-:S07]  /*0170*/  MOV R4, UR8 ;  /* 0x0000000800047c02 */ /* 0x000fce0008000f00 */
.L_x_1:
[----:B------:R-:W-:-:S04]  /*0180*/  SHF.R.U32.HI R7, RZ, 0x1, R4 ;  /* 0x00000001ff077819 */ /* 0x000fc80000011604 */
[----:B------:R-:W-:-:S13]  /*0190*/  ISETP.GE.U32.AND P1, PT, R2, R7, PT ;  /* 0x000000070200720c */ /* 0x000fda0003f26070 */
[----:B------:R-:W-:Y:S01]  /*01a0*/  @!P1 LEA R5, R7, R3, 0x2 ;  /* 0x0000000307059211 */ /* 0x000fe200078e10ff */
[----:B------:R-:W-:Y:S05]  /*01b0*/  @!P1 LDS R6, [R3] ;  /* 0x0000000003069984 */ /* 0x000fea0000000800 */
[----:B------:R-:W1:Y:S02]  /*01c0*/  @!P1 LDS R5, [R5] ;  /* 0x0000000005059984 */ /* 0x000e640000000800 */
[----:B-1----:R-:W-:-:S05]  /*01d0*/  @!P1 FADD R6, R5, R6 ;  /* 0x0000000605069221 */ /* 0x002fca0000000000 */
[----:B------:R1:W-:Y:S01]  /*01e0*/  @!P1 STS [R3], R6 ;  /* 0x0000000603009388 */ /* 0x0003e20000000800 */
[----:B------:R-:W-:Y:S01]  /*01f0*/  BAR.SYNC.DEFER_BLOCKING 0x0 ;  /* 0x0000000000007b1d */ /* 0x000fe20000010000 */
[----:B------:R-:W-:Y:S02]  /*0200*/  ISETP.GT.U32.AND P1, PT, R4, 0x83, PT ;  /* 0x000000830400780c */ /* 0x000fe40003f24070 */
[----:B------:R-:W-:-:S11]  /*0210*/  MOV R4, R7 ;  /* 0x0000000700047202 */ /* 0x000fd60000000f00 */
[----:B-1----:R-:W-:Y:S05]  /*0220*/  @P1 BRA `(.L_x_1) ;  /* 0xfffffffc00d41947 */ /* 0x002fea000383ffff */
.L_x_0:
[----:B------:R-:W-:Y:S05]  /*0230*/  @P0 EXIT ;  /* 0x000000000000094d */ /* 0x000fea0003800000 */
[----:B------:R-:W-:Y:S01]  /*0240*/  LDS R4, [R3+0x80] ;  /* 0x0000800003047984 */ /* 0x000fe20000000800 */
[----:B------:R-:W-:-:S03]  /*0250*/  ISETP.NE.AND P0, PT, R2, RZ, PT ;  /* 0x000000ff0200720c */ /* 0x000fc60003f05270 */
[----:B------:R-:W1:Y:S02]  /*0260*/  LDS R5, [R3] ;  /* 0x0000000003057984 */ /* 0x000e640000000800 */
[----:B-1----:R-:W-:-:S05]  /*0270*/  FADD R4, R4, R5 ;  /* 0x0000000504047221 */ /* 0x002fca0000000000 */
[----:B------:R-:W-:Y:S04]  /*0280*/  STS [R3], R4 ;  /* 0x0000000403007388 */ /* 0x000fe80000000800 */
[----:B------:R-:W-:Y:S04]  /*0290*/  LDS R5, [R3+0x40] ;  /* 0x0000400003057984 */ /* 0x000fe80000000800 */
[----:B------:R-:W1:Y:S02]  /*02a0*/  LDS R6, [R3] ;  /* 0x0000000003067984 */ /* 0x000e640000000800 */
[----:B-1----:R-:W-:-:S05]  /*02b0*/  FADD R6, R5, R6 ;  /* 0x0000000605067221 */ /* 0x002fca0000000000 */
[----:B------:R-:W-:Y:S04]  /*02c0*/  STS [R3], R6 ;  /* 0x0000000603007388 */ /* 0x000fe80000000800 */
[----:B------:R-:W-:Y:S04]  /*02d0*/  LDS R5, [R3+0x20] ;  /* 0x0000200003057984 */ /* 0x000fe80000000800 */
[----:B0-----:R-:W0:Y:S02]  /*02e0*/  LDS R8, [R3] ;  /* 0x0000000003087984 */ /* 0x001e240000000800 */
[----:B0-----:R-:W-:-:S05]  /*02f0*/  FADD R8, R5, R8 ;  /* 0x0000000805087221 */ /* 0x001fca0000000000 */
[----:B------:R-:W-:Y:S04]  /*0300*/  STS [R3], R8 ;  /* 0x0000000803007388 */ /* 0x000fe80000000800 */
[----:B------:R-:W-:Y:S04]  /*0310*/  LDS R5, [R3+0x10] ;  /* 0x0000100003057984 */ /* 0x000fe80000000800 */
[----:B------:R-:W0:Y:S02]  /*0320*/  LDS R10, [R3] ;  /* 0x00000000030a7984 */ /* 0x000e240000000800 */
        /* <DEDUP_REMOVED lines=9> */
[----:B------:R0:W-:Y:S01]  /*03c0*/  STS [R3], R6 ;  /* 0x0000000603007388 */ /* 0x0001e20000000800 */
[----:B------:R-:W-:Y:S05]  /*03d0*/  @P0 EXIT ;  /* 0x000000000000094d */ /* 0x000fea0003800000 */
[----:B------:R-:W1:Y:S01]  /*03e0*/  S2UR UR5, SR_CgaCtaId ;  /* 0x00000000000579c3 */ /* 0x000e620000008800 */
[----:B------:R-:W-:-:S07]  /*03f0*/  UMOV UR4, 0x400 ;  /* 0x0000040000047882 */ /* 0x000fce0000000000 */
[----:B0-----:R-:W0:Y:S01]  /*0400*/  LDC.64 R2, c[0x0][0x388] ;  /* 0x0000e200ff027b82 */ /* 0x001e220000000a00 */
[----:B-1----:R-:W-:Y:S01]  /*0410*/  ULEA UR4, UR5, UR4, 0x18 ;  /* 0x0000000405047291 */ /* 0x002fe2000f8ec0ff */
[----:B0-----:R-:W-:-:S08]  /*0420*/  IMAD.WIDE.U32 R2, R0, 0x4, R2 ;  /* 0x0000000400027825 */ /* 0x001fd000078e0002 */
[----:B------:R-:W0:Y:S04]  /*0430*/  LDS R5, [UR4] ;  /* 0x00000004ff057984 */ /* 0x000e280008000800 */
[----:B0-----:R-:W-:Y:S01]  /*0440*/  STG.E desc[UR6][R2.64], R5 ;  /* 0x0000000502007986 */ /* 0x001fe2000c101906 */
[----:B------:R-:W-:Y:S05]  /*0450*/  EXIT ;  /* 0x000000000000794d */ /* 0x000fea0003800000 */
.L_x_2:
[----:B------:R-:W-:-:S00]  /*0460*/  BRA `(.L_x_2) ;  /* 0xfffffffc00fc7947 */ /* 0x000fc0000383ffff */
[----:B------:R-:W-:-:S00]  /*0470*/  NOP ;  /* 0x0000000000007918 */ /* 0x000fc00000000000 */
        /* <DEDUP_REMOVED lines=8> */
.L_x_3:


//--------------------- .nv.shared._Z6reducePfS_  --------------------------
	.section	.nv.shared._Z6reducePfS_,"aw",@nobits
	.sectionflags	@""
	.align	4
.nv.shared._Z6reducePfS_:
	.zero		2048


//--------------------- .nv.shared.reserved.0     --------------------------
	.section	.nv.shared.reserved.0,"aw",@nobits
	.weak		__nv_reservedSMEM_offset_0_alias
	.size		__nv_reservedSMEM_offset_0_alias, 0, 64
	.other		__nv_reservedSMEM_offset_0_alias,@"STO_CUDA_RESERVED_SHARED STV_DEFAULT"
__nv_reservedSMEM_offset_0_alias:
	.zero		0
	.zero		64


//--------------------- .nv.constant0._Z6reducePfS_ --------------------------
	.section	.nv.constant0._Z6reducePfS_,"a",@progbits
	.sectionflags	@""
	.align	4
.nv.constant0._Z6reducePfS_:
	.zero		912


//--------------------- SYMBOLS --------------------------

	.type		.nv.reservedSmem.offset0,@object
	.size		.nv.reservedSmem.offset0,0x4
	.type		.nv.reservedSmem.cap,@object
	.size		.nv.reservedSmem.cap,0x4
